//
// Generated by NVIDIA NVVM Compiler
//
// Compiler Build ID: CL-36424714
// Cuda compilation tools, release 13.0, V13.0.88
// Based on NVVM 20.0.0
//

.version 9.0
.target sm_100
.address_size 64


.entry _ZN4hmlp5gofmm3gpu15assemble_kernelIfEEviiPKT_PKmPS3_(
	.param .u32 _ZN4hmlp5gofmm3gpu15assemble_kernelIfEEviiPKT_PKmPS3__param_0,
	.param .u32 _ZN4hmlp5gofmm3gpu15assemble_kernelIfEEviiPKT_PKmPS3__param_1,
	.param .u64 .ptr .align 1 _ZN4hmlp5gofmm3gpu15assemble_kernelIfEEviiPKT_PKmPS3__param_2,
	.param .u64 .ptr .align 1 _ZN4hmlp5gofmm3gpu15assemble_kernelIfEEviiPKT_PKmPS3__param_3,
	.param .u64 .ptr .align 1 _ZN4hmlp5gofmm3gpu15assemble_kernelIfEEviiPKT_PKmPS3__param_4
)
{
	.reg .pred 	%p<4>;
	.reg .b32 	%r<14>;
	.reg .b32 	%f<4>;
	.reg .b64 	%rd<17>;

	ld.param.u32 	%r3, [_ZN4hmlp5gofmm3gpu15assemble_kernelIfEEviiPKT_PKmPS3__param_0];
	ld.param.u32 	%r4, [_ZN4hmlp5gofmm3gpu15assemble_kernelIfEEviiPKT_PKmPS3__param_1];
	ld.param.u64 	%rd1, [_ZN4hmlp5gofmm3gpu15assemble_kernelIfEEviiPKT_PKmPS3__param_2];
	ld.param.u64 	%rd2, [_ZN4hmlp5gofmm3gpu15assemble_kernelIfEEviiPKT_PKmPS3__param_3];
	ld.param.u64 	%rd3, [_ZN4hmlp5gofmm3gpu15assemble_kernelIfEEviiPKT_PKmPS3__param_4];
	mov.u32 	%r6, %ctaid.x;
	mov.u32 	%r7, %ntid.x;
	mov.u32 	%r8, %tid.x;
	mad.lo.s32 	%r1, %r6, %r7, %r8;
	mov.u32 	%r9, %ctaid.y;
	mov.u32 	%r10, %ntid.y;
	mov.u32 	%r11, %tid.y;
	mad.lo.s32 	%r12, %r9, %r10, %r11;
	setp.ge.s32 	%p1, %r1, %r3;
	setp.ge.s32 	%p2, %r12, %r4;
	or.pred  	%p3, %p1, %p2;
	@%p3 bra 	$L__BB0_2;
	cvta.to.global.u64 	%rd4, %rd1;
	cvta.to.global.u64 	%rd5, %rd2;
	cvta.to.global.u64 	%rd6, %rd3;
	mad.lo.s32 	%r13, %r12, %r3, %r1;
	mul.wide.s32 	%rd7, %r13, 4;
	add.s64 	%rd8, %rd4, %rd7;
	ld.global.nc.f32 	%f1, [%rd8];
	mul.wide.u32 	%rd9, %r12, 8;
	add.s64 	%rd10, %rd5, %rd9;
	ld.global.nc.u64 	%rd11, [%rd10];
	cvt.s64.s32 	%rd12, %r3;
	cvt.s64.s32 	%rd13, %r1;
	mad.lo.s64 	%rd14, %rd11, %rd12, %rd13;
	shl.b64 	%rd15, %rd14, 2;
	add.s64 	%rd16, %rd6, %rd15;
	ld.global.f32 	%f2, [%rd16];
	add.f32 	%f3, %f1, %f2;
	st.global.f32 	[%rd16], %f3;
$L__BB0_2:
	ret;

}
.entry _ZN4hmlp5gofmm3gpu15assemble_kernelIdEEviiPKT_PKmPS3_(
	.param .u32 _ZN4hmlp5gofmm3gpu15assemble_kernelIdEEviiPKT_PKmPS3__param_0,
	.param .u32 _ZN4hmlp5gofmm3gpu15assemble_kernelIdEEviiPKT_PKmPS3__param_1,
	.param .u64 .ptr .align 1 _ZN4hmlp5gofmm3gpu15assemble_kernelIdEEviiPKT_PKmPS3__param_2,
	.param .u64 .ptr .align 1 _ZN4hmlp5gofmm3gpu15assemble_kernelIdEEviiPKT_PKmPS3__param_3,
	.param .u64 .ptr .align 1 _ZN4hmlp5gofmm3gpu15assemble_kernelIdEEviiPKT_PKmPS3__param_4
)
{
	.reg .pred 	%p<4>;
	.reg .b32 	%r<14>;
	.reg .b64 	%rd<17>;
	.reg .b64 	%fd<4>;

	ld.param.u32 	%r3, [_ZN4hmlp5gofmm3gpu15assemble_kernelIdEEviiPKT_PKmPS3__param_0];
	ld.param.u32 	%r4, [_ZN4hmlp5gofmm3gpu15assemble_kernelIdEEviiPKT_PKmPS3__param_1];
	ld.param.u64 	%rd1, [_ZN4hmlp5gofmm3gpu15assemble_kernelIdEEviiPKT_PKmPS3__param_2];
	ld.param.u64 	%rd2, [_ZN4hmlp5gofmm3gpu15assemble_kernelIdEEviiPKT_PKmPS3__param_3];
	ld.param.u64 	%rd3, [_ZN4hmlp5gofmm3gpu15assemble_kernelIdEEviiPKT_PKmPS3__param_4];
	mov.u32 	%r6, %ctaid.x;
	mov.u32 	%r7, %ntid.x;
	mov.u32 	%r8, %tid.x;
	mad.lo.s32 	%r1, %r6, %r7, %r8;
	mov.u32 	%r9, %ctaid.y;
	mov.u32 	%r10, %ntid.y;
	mov.u32 	%r11, %tid.y;
	mad.lo.s32 	%r12, %r9, %r10, %r11;
	setp.ge.s32 	%p1, %r1, %r3;
	setp.ge.s32 	%p2, %r12, %r4;
	or.pred  	%p3, %p1, %p2;
	@%p3 bra 	$L__BB1_2;
	cvta.to.global.u64 	%rd4, %rd1;
	cvta.to.global.u64 	%rd5, %rd2;
	cvta.to.global.u64 	%rd6, %rd3;
	mad.lo.s32 	%r13, %r12, %r3, %r1;
	mul.wide.s32 	%rd7, %r13, 8;
	add.s64 	%rd8, %rd4, %rd7;
	ld.global.nc.f64 	%fd1, [%rd8];
	mul.wide.u32 	%rd9, %r12, 8;
	add.s64 	%rd10, %rd5, %rd9;
	ld.global.nc.u64 	%rd11, [%rd10];
	cvt.s64.s32 	%rd12, %r3;
	cvt.s64.s32 	%rd13, %r1;
	mad.lo.s64 	%rd14, %rd11, %rd12, %rd13;
	shl.b64 	%rd15, %rd14, 3;
	add.s64 	%rd16, %rd6, %rd15;
	ld.global.f64 	%fd2, [%rd16];
	add.f64 	%fd3, %fd1, %fd2;
	st.global.f64 	[%rd16], %fd3;
$L__BB1_2:
	ret;

}


// ===== COMPILED SASS (sm_100) =====

	.target	sm_100

	.elftype	@"ET_EXEC"


//--------------------- .note.nv.tkinfo           --------------------------
	.section	.note.nv.tkinfo,"",@"SHT_NOTE"
	.sectionflags	@"SHF_NOTE_NV_TKINFO"
	.tkinfo
        /*0018*/ 	.word	0x00000002
        /*0030*/ 	.string	""
        /*0030*/ 	.string	"ptxas"
        /*0030*/ 	.string	"Cuda compilation tools, release 13.0, V13.0.88"
        /*0030*/ 	.string	"Build cuda_13.0.r13.0/compiler.36424714_0"
        /*0030*/ 	.string	"-arch sm_100 -m 64 "



//--------------------- .note.nv.cuinfo           --------------------------
	.section	.note.nv.cuinfo,"",@"SHT_NOTE"
	.sectionflags	@"SHF_NOTE_NV_CUINFO"
        /*0018*/ 	.short	0x0002
        /*001a*/ 	.short	0x0064
        /*001c*/ 	.short	0x0082
	.zero		2


//--------------------- .nv.info                  --------------------------
	.section	.nv.info,"",@"SHT_CUDA_INFO"
	.align	4


	//----- nvinfo : EIATTR_REGCOUNT
	.align		4
        /*0000*/ 	.byte	0x04, 0x2f
        /*0002*/ 	.short	(.L_1 - .L_0)
	.align		4
.L_0:
        /*0004*/ 	.word	index@(_ZN4hmlp5gofmm3gpu15assemble_kernelIfEEviiPKT_PKmPS3_)
        /*0008*/ 	.word	0x00000010


	//----- nvinfo : EIATTR_FRAME_SIZE
	.align		4
.L_1:
        /*000c*/ 	.byte	0x04, 0x11
        /*000e*/ 	.short	(.L_3 - .L_2)
	.align		4
.L_2:
        /*0010*/ 	.word	index@(_ZN4hmlp5gofmm3gpu15assemble_kernelIfEEviiPKT_PKmPS3_)
        /*0014*/ 	.word	0x00000000


	//----- nvinfo : EIATTR_REGCOUNT
	.align		4
.L_3:
        /*0018*/ 	.byte	0x04, 0x2f
        /*001a*/ 	.short	(.L_5 - .L_4)
	.align		4
.L_4:
        /*001c*/ 	.word	index@(_ZN4hmlp5gofmm3gpu15assemble_kernelIdEEviiPKT_PKmPS3_)
        /*0020*/ 	.word	0x00000010


	//----- nvinfo : EIATTR_FRAME_SIZE
	.align		4
.L_5:
        /*0024*/ 	.byte	0x04, 0x11
        /*0026*/ 	.short	(.L_7 - .L_6)
	.align		4
.L_6:
        /*0028*/ 	.word	index@(_ZN4hmlp5gofmm3gpu15assemble_kernelIdEEviiPKT_PKmPS3_)
        /*002c*/ 	.word	0x00000000


	//----- nvinfo : EIATTR_MIN_STACK_SIZE
	.align		4
.L_7:
        /*0030*/ 	.byte	0x04, 0x12
        /*0032*/ 	.short	(.L_9 - .L_8)
	.align		4
.L_8:
        /*0034*/ 	.word	index@(_ZN4hmlp5gofmm3gpu15assemble_kernelIdEEviiPKT_PKmPS3_)
        /*0038*/ 	.word	0x00000000


	//----- nvinfo : EIATTR_MIN_STACK_SIZE
	.align		4
.L_9:
        /*003c*/ 	.byte	0x04, 0x12
        /*003e*/ 	.short	(.L_11 - .L_10)
	.align		4
.L_10:
        /*0040*/ 	.word	index@(_ZN4hmlp5gofmm3gpu15assemble_kernelIfEEviiPKT_PKmPS3_)
        /*0044*/ 	.word	0x00000000
.L_11:


//--------------------- .nv.compat                --------------------------
	.section	.nv.compat,"",@"SHT_CUDA_COMPAT_INFO"
	.align	4
        /*0000*/ 	.byte	0x02, 0x09, 0x00, 0x00, 0x02, 0x02, 0x01, 0x00, 0x02, 0x05, 0x05, 0x00, 0x03, 0x07, 0x01, 0x01
        /*0010*/ 	.byte	0x02, 0x03, 0x00, 0x00, 0x02, 0x06, 0x01, 0x00, 0x04, 0x0b, 0x08, 0x00, 0x01, 0x00, 0x00, 0x00
        /*0020*/ 	.byte	0x00, 0x00, 0x00, 0x00


//--------------------- .nv.info._ZN4hmlp5gofmm3gpu15assemble_kernelIdEEviiPKT_PKmPS3_ --------------------------
	.section	.nv.info._ZN4hmlp5gofmm3gpu15assemble_kernelIdEEviiPKT_PKmPS3_,"",@"SHT_CUDA_INFO"
	.sectionflags	@""
	.align	4


	//----- nvinfo : EIATTR_CUDA_API_VERSION
	.align		4
        /*0000*/ 	.byte	0x04, 0x37
        /*0002*/ 	.short	(.L_13 - .L_12)
.L_12:
        /*0004*/ 	.word	0x00000082


	//----- nvinfo : EIATTR_KPARAM_INFO
	.align		4
.L_13:
        /*0008*/ 	.byte	0x04, 0x17
        /*000a*/ 	.short	(.L_15 - .L_14)
.L_14:
        /*000c*/ 	.word	0x00000000
        /*0010*/ 	.short	0x0004
        /*0012*/ 	.short	0x0018
        /*0014*/ 	.byte	0x00, 0xf5, 0x21, 0x00


	//----- nvinfo : EIATTR_KPARAM_INFO
	.align		4
.L_15:
        /*0018*/ 	.byte	0x04, 0x17
        /*001a*/ 	.short	(.L_17 - .L_16)
.L_16:
        /*001c*/ 	.word	0x00000000
        /*0020*/ 	.short	0x0003
        /*0022*/ 	.short	0x0010
        /*0024*/ 	.byte	0x00, 0xf5, 0x21, 0x00


	//----- nvinfo : EIATTR_KPARAM_INFO
	.align		4
.L_17:
        /*0028*/ 	.byte	0x04, 0x17
        /*002a*/ 	.short	(.L_19 - .L_18)
.L_18:
        /*002c*/ 	.word	0x00000000
        /*0030*/ 	.short	0x0002
        /*0032*/ 	.short	0x0008
        /*0034*/ 	.byte	0x00, 0xf5, 0x21, 0x00


	//----- nvinfo : EIATTR_KPARAM_INFO
	.align		4
.L_19:
        /*0038*/ 	.byte	0x04, 0x17
        /*003a*/ 	.short	(.L_21 - .L_20)
.L_20:
        /*003c*/ 	.word	0x00000000
        /*0040*/ 	.short	0x0001
        /*0042*/ 	.short	0x0004
        /*0044*/ 	.byte	0x00, 0xf0, 0x11, 0x00


	//----- nvinfo : EIATTR_KPARAM_INFO
	.align		4
.L_21:
        /*0048*/ 	.byte	0x04, 0x17
        /*004a*/ 	.short	(.L_23 - .L_22)
.L_22:
        /*004c*/ 	.word	0x00000000
        /*0050*/ 	.short	0x0000
        /*0052*/ 	.short	0x0000
        /*0054*/ 	.byte	0x00, 0xf0, 0x11, 0x00


	//----- nvinfo : EIATTR_SPARSE_MMA_MASK
	.align		4
.L_23:
        /*0058*/ 	.byte	0x03, 0x50
        /*005a*/ 	.short	0x0000


	//----- nvinfo : EIATTR_MAXREG_COUNT
	.align		4
        /*005c*/ 	.byte	0x03, 0x1b
        /*005e*/ 	.short	0x00ff


	//----- nvinfo : EIATTR_MERCURY_ISA_VERSION
	.align		4
        /*0060*/ 	.byte	0x03, 0x5f
        /*0062*/ 	.short	0x0101


	//----- nvinfo : EIATTR_VRC_CTA_INIT_COUNT
	.align		4
        /*0064*/ 	.byte	0x02, 0x4a
	.zero		1
	.zero		1


	//----- nvinfo : EIATTR_EXIT_INSTR_OFFSETS
	.align		4
        /*0068*/ 	.byte	0x04, 0x1c
        /*006a*/ 	.short	(.L_25 - .L_24)


	//   ....[0]....
.L_24:
        /*006c*/ 	.word	0x000000c0


	//   ....[1]....
        /*0070*/ 	.word	0x00000210


	//----- nvinfo : EIATTR_CBANK_PARAM_SIZE
	.align		4
.L_25:
        /*0074*/ 	.byte	0x03, 0x19
        /*0076*/ 	.short	0x0020


	//----- nvinfo : EIATTR_PARAM_CBANK
	.align		4
        /*0078*/ 	.byte	0x04, 0x0a
        /*007a*/ 	.short	(.L_27 - .L_26)
	.align		4
.L_26:
        /*007c*/ 	.word	index@(.nv.constant0._ZN4hmlp5gofmm3gpu15assemble_kernelIdEEviiPKT_PKmPS3_)
        /*0080*/ 	.short	0x0380
        /*0082*/ 	.short	0x0020


	//----- nvinfo : EIATTR_SW_WAR
	.align		4
.L_27:
        /*0084*/ 	.byte	0x04, 0x36
        /*0086*/ 	.short	(.L_29 - .L_28)
.L_28:
        /*0088*/ 	.word	0x00000008
.L_29:


//--------------------- .nv.info._ZN4hmlp5gofmm3gpu15assemble_kernelIfEEviiPKT_PKmPS3_ --------------------------
	.section	.nv.info._ZN4hmlp5gofmm3gpu15assemble_kernelIfEEviiPKT_PKmPS3_,"",@"SHT_CUDA_INFO"
	.sectionflags	@""
	.align	4


	//----- nvinfo : EIATTR_CUDA_API_VERSION
	.align		4
        /*0000*/ 	.byte	0x04, 0x37
        /*0002*/ 	.short	(.L_31 - .L_30)
.L_30:
        /*0004*/ 	.word	0x00000082


	//----- nvinfo : EIATTR_KPARAM_INFO
	.align		4
.L_31:
        /*0008*/ 	.byte	0x04, 0x17
        /*000a*/ 	.short	(.L_33 - .L_32)
.L_32:
        /*000c*/ 	.word	0x00000000
        /*0010*/ 	.short	0x0004
        /*0012*/ 	.short	0x0018
        /*0014*/ 	.byte	0x00, 0xf5, 0x21, 0x00


	//----- nvinfo : EIATTR_KPARAM_INFO
	.align		4
.L_33:
        /*0018*/ 	.byte	0x04, 0x17
        /*001a*/ 	.short	(.L_35 - .L_34)
.L_34:
        /*001c*/ 	.word	0x00000000
        /*0020*/ 	.short	0x0003
        /*0022*/ 	.short	0x0010
        /*0024*/ 	.byte	0x00, 0xf5, 0x21, 0x00


	//----- nvinfo : EIATTR_KPARAM_INFO
	.align		4
.L_35:
        /*0028*/ 	.byte	0x04, 0x17
        /*002a*/ 	.short	(.L_37 - .L_36)
.L_36:
        /*002c*/ 	.word	0x00000000
        /*0030*/ 	.short	0x0002
        /*0032*/ 	.short	0x0008
        /*0034*/ 	.byte	0x00, 0xf5, 0x21, 0x00


	//----- nvinfo : EIATTR_KPARAM_INFO
	.align		4
.L_37:
        /*0038*/ 	.byte	0x04, 0x17
        /*003a*/ 	.short	(.L_39 - .L_38)
.L_38:
        /*003c*/ 	.word	0x00000000
        /*0040*/ 	.short	0x0001
        /*0042*/ 	.short	0x0004
        /*0044*/ 	.byte	0x00, 0xf0, 0x11, 0x00


	//----- nvinfo : EIATTR_KPARAM_INFO
	.align		4
.L_39:
        /*0048*/ 	.byte	0x04, 0x17
        /*004a*/ 	.short	(.L_41 - .L_40)
.L_40:
        /*004c*/ 	.word	0x00000000
        /*0050*/ 	.short	0x0000
        /*0052*/ 	.short	0x0000
        /*0054*/ 	.byte	0x00, 0xf0, 0x11, 0x00


	//----- nvinfo : EIATTR_SPARSE_MMA_MASK
	.align		4
.L_41:
        /*0058*/ 	.byte	0x03, 0x50
        /*005a*/ 	.short	0x0000


	//----- nvinfo : EIATTR_MAXREG_COUNT
	.align		4
        /*005c*/ 	.byte	0x03, 0x1b
        /*005e*/ 	.short	0x00ff


	//----- nvinfo : EIATTR_MERCURY_ISA_VERSION
	.align		4
        /*0060*/ 	.byte	0x03, 0x5f
        /*0062*/ 	.short	0x0101


	//----- nvinfo : EIATTR_VRC_CTA_INIT_COUNT
	.align		4
        /*0064*/ 	.byte	0x02, 0x4a
	.zero		1
	.zero		1


	//----- nvinfo : EIATTR_EXIT_INSTR_OFFSETS
	.align		4
        /*0068*/ 	.byte	0x04, 0x1c
        /*006a*/ 	.short	(.L_43 - .L_42)


	//   ....[0]....
.L_42:
        /*006c*/ 	.word	0x000000c0


	//   ....[1]....
        /*0070*/ 	.word	0x00000210


	//----- nvinfo : EIATTR_CBANK_PARAM_SIZE
	.align		4
.L_43:
        /*0074*/ 	.byte	0x03, 0x19
        /*0076*/ 	.short	0x0020


	//----- nvinfo : EIATTR_PARAM_CBANK
	.align		4
        /*0078*/ 	.byte	0x04, 0x0a
        /*007a*/ 	.short	(.L_45 - .L_44)
	.align		4
.L_44:
        /*007c*/ 	.word	index@(.nv.constant0._ZN4hmlp5gofmm3gpu15assemble_kernelIfEEviiPKT_PKmPS3_)
        /*0080*/ 	.short	0x0380
        /*0082*/ 	.short	0x0020


	//----- nvinfo : EIATTR_SW_WAR
	.align		4
.L_45:
        /*0084*/ 	.byte	0x04, 0x36
        /*0086*/ 	.short	(.L_47 - .L_46)
.L_46:
        /*0088*/ 	.word	0x00000008
.L_47:


//--------------------- .nv.callgraph             --------------------------
	.section	.nv.callgraph,"",@"SHT_CUDA_CALLGRAPH"
	.align	4
	.sectionentsize	8
	.align		4
        /*0000*/ 	.word	0x00000000
	.align		4
        /*0004*/ 	.word	0xffffffff
	.align		4
        /*0008*/ 	.word	0x00000000
	.align		4
        /*000c*/ 	.word	0xfffffffe
	.align		4
        /*0010*/ 	.word	0x00000000
	.align		4
        /*0014*/ 	.word	0xfffffffd
	.align		4
        /*0018*/ 	.word	0x00000000
	.align		4
        /*001c*/ 	.word	0xfffffffc


//--------------------- .text._ZN4hmlp5gofmm3gpu15assemble_kernelIdEEviiPKT_PKmPS3_ --------------------------
	.section	.text._ZN4hmlp5gofmm3gpu15assemble_kernelIdEEviiPKT_PKmPS3_,"ax",@progbits
	.align	128
.text._ZN4hmlp5gofmm3gpu15assemble_kernelIdEEviiPKT_PKmPS3_:
        .type           _ZN4hmlp5gofmm3gpu15assemble_kernelIdEEviiPKT_PKmPS3_,@function
        .size           _ZN4hmlp5gofmm3gpu15assemble_kernelIdEEviiPKT_PKmPS3_,(.L_x_2 - _ZN4hmlp5gofmm3gpu15assemble_kernelIdEEviiPKT_PKmPS3_)
        .other          _ZN4hmlp5gofmm3gpu15assemble_kernelIdEEviiPKT_PKmPS3_,@"STO_CUDA_ENTRY STV_DEFAULT"
_ZN4hmlp5gofmm3gpu15assemble_kernelIdEEviiPKT_PKmPS3_:
[----:B------:R-:W-:Y:S01]  /*0000*/  LDC R1, c[0x0][0x37c] ;  /* 0x0000df00ff017b82 */ /* 0x000fe20000000800 */
[----:B------:R-:W0:Y:S07]  /*0010*/  S2R R0, SR_TID.Y ;  /* 0x0000000000007919 */ /* 0x000e2e0000002200 */
[----:B------:R-:W1:Y:S01]  /*0020*/  LDC R4, c[0x0][0x360] ;  /* 0x0000d800ff047b82 */ /* 0x000e620000000800 */
[----:B------:R-:W2:Y:S01]  /*0030*/  LDCU.64 UR8, c[0x0][0x380] ;  /* 0x00007000ff0877ac */ /* 0x000ea20008000a00 */
[----:B------:R-:W1:Y:S06]  /*0040*/  S2R R5, SR_TID.X ;  /* 0x0000000000057919 */ /* 0x000e6c0000002100 */
[----:B------:R-:W0:Y:S08]  /*0050*/  S2UR UR5, SR_CTAID.Y ;  /* 0x00000000000579c3 */ /* 0x000e300000002600 */
[----:B------:R-:W0:Y:S08]  /*0060*/  LDC R11, c[0x0][0x364] ;  /* 0x0000d900ff0b7b82 */ /* 0x000e300000000800 */
[----:B------:R-:W1:Y:S01]  /*0070*/  S2UR UR4, SR_CTAID.X ;  /* 0x00000000000479c3 */ /* 0x000e620000002500 */
[----:B0-----:R-:W-:-:S05]  /*0080*/  IMAD R11, R11, UR5, R0 ;  /* 0x000000050b0b7c24 */ /* 0x001fca000f8e0200 */
[----:B--2---:R-:W-:Y:S01]  /*0090*/  ISETP.GE.AND P0, PT, R11, UR9, PT ;  /* 0x000000090b007c0c */ /* 0x004fe2000bf06270 */
[----:B-1----:R-:W-:-:S05]  /*00a0*/  IMAD R4, R4, UR4, R5 ;  /* 0x0000000404047c24 */ /* 0x002fca000f8e0205 */
[----:B------:R-:W-:-:S13]  /*00b0*/  ISETP.GE.OR P0, PT, R4, UR8, P0 ;  /* 0x0000000804007c0c */ /* 0x000fda0008706670 */
[----:B------:R-:W-:Y:S05]  /*00c0*/  @P0 EXIT ;  /* 0x000000000000094d */ /* 0x000fea0003800000 */
[----:B------:R-:W0:Y:S01]  /*00d0*/  LDC.64 R2, c[0x0][0x390] ;  /* 0x0000e400ff027b82 */ /* 0x000e220000000a00 */
[----:B------:R-:W1:Y:S01]  /*00e0*/  LDCU.64 UR4, c[0x0][0x358] ;  /* 0x00006b00ff0477ac */ /* 0x000e620008000a00 */
[----:B------:R-:W2:Y:S06]  /*00f0*/  LDCU.64 UR10, c[0x0][0x398] ;  /* 0x00007300ff0a77ac */ /* 0x000eac0008000a00 */
[----:B------:R-:W3:Y:S01]  /*0100*/  LDC.64 R8, c[0x0][0x388] ;  /* 0x0000e200ff087b82 */ /* 0x000ee20000000a00 */
[----:B0-----:R-:W-:-:S06]  /*0110*/  IMAD.WIDE.U32 R2, R11, 0x8, R2 ;  /* 0x000000080b027825 */ /* 0x001fcc00078e0002 */
[----:B-1----:R-:W4:Y:S01]  /*0120*/  LDG.E.64.CONSTANT R2, desc[UR4][R2.64] ;  /* 0x0000000402027981 */ /* 0x002f22000c1e9b00 */
[----:B------:R-:W-:Y:S01]  /*0130*/  USHF.R.S32.HI UR6, URZ, 0x1f, UR8 ;  /* 0x0000001fff067899 */ /* 0x000fe20008011408 */
[--C-:B------:R-:W-:Y:S01]  /*0140*/  SHF.R.S32.HI R5, RZ, 0x1f, R4.reuse ;  /* 0x0000001fff057819 */ /* 0x100fe20000011404 */
[----:B----4-:R-:W-:Y:S02]  /*0150*/  IMAD R13, R3, UR8, RZ ;  /* 0x00000008030d7c24 */ /* 0x010fe4000f8e02ff */
[----:B------:R-:W-:-:S04]  /*0160*/  IMAD.WIDE.U32 R6, R2, UR8, R4 ;  /* 0x0000000802067c25 */ /* 0x000fc8000f8e0004 */
[----:B------:R-:W-:Y:S02]  /*0170*/  IMAD R13, R2, UR6, R13 ;  /* 0x00000006020d7c24 */ /* 0x000fe4000f8e020d */
[----:B------:R-:W-:Y:S01]  /*0180*/  IMAD R5, R11, UR8, R4 ;  /* 0x000000080b057c24 */ /* 0x000fe2000f8e0204 */
[----:B--2---:R-:W-:Y:S02]  /*0190*/  LEA R4, P0, R6, UR10, 0x3 ;  /* 0x0000000a06047c11 */ /* 0x004fe4000f8018ff */
[----:B------:R-:W-:Y:S01]  /*01a0*/  IADD3 R7, PT, PT, R7, R13, RZ ;  /* 0x0000000d07077210 */ /* 0x000fe20007ffe0ff */
[----:B---3--:R-:W-:-:S03]  /*01b0*/  IMAD.WIDE R2, R5, 0x8, R8 ;  /* 0x0000000805027825 */ /* 0x008fc600078e0208 */
[----:B------:R-:W-:-:S03]  /*01c0*/  LEA.HI.X R5, R6, UR11, R7, 0x3, P0 ;  /* 0x0000000b06057c11 */ /* 0x000fc600080f1c07 */
[----:B------:R-:W2:Y:S04]  /*01d0*/  LDG.E.64.CONSTANT R2, desc[UR4][R2.64] ;  /* 0x0000000402027981 */ /* 0x000ea8000c1e9b00 */
[----:B------:R-:W2:Y:S02]  /*01e0*/  LDG.E.64 R6, desc[UR4][R4.64] ;  /* 0x0000000404067981 */ /* 0x000ea4000c1e1b00 */
[----:B--2---:R-:W-:-:S07]  /*01f0*/  DADD R6, R2, R6 ;  /* 0x0000000002067229 */ /* 0x004fce0000000006 */
[----:B------:R-:W-:Y:S01]  /*0200*/  STG.E.64 desc[UR4][R4.64], R6 ;  /* 0x0000000604007986 */ /* 0x000fe2000c101b04 */
[----:B------:R-:W-:Y:S05]  /*0210*/  EXIT ;  /* 0x000000000000794d */ /* 0x000fea0003800000 */
.L_x_0:
[----:B------:R-:W-:-:S00]  /*0220*/  BRA `(.L_x_0) ;  /* 0xfffffffc00fc7947 */ /* 0x000fc0000383ffff */
[----:B------:R-:W-:-:S00]  /*0230*/  NOP ;  /* 0x0000000000007918 */ /* 0x000fc00000000000 */
        /* <DEDUP_REMOVED lines=12> */
.L_x_2:


//--------------------- .text._ZN4hmlp5gofmm3gpu15assemble_kernelIfEEviiPKT_PKmPS3_ --------------------------
	.section	.text._ZN4hmlp5gofmm3gpu15assemble_kernelIfEEviiPKT_PKmPS3_,"ax",@progbits
	.align	128
.text._ZN4hmlp5gofmm3gpu15assemble_kernelIfEEviiPKT_PKmPS3_:
        .type           _ZN4hmlp5gofmm3gpu15assemble_kernelIfEEviiPKT_PKmPS3_,@function
        .size           _ZN4hmlp5gofmm3gpu15assemble_kernelIfEEviiPKT_PKmPS3_,(.L_x_3 - _ZN4hmlp5gofmm3gpu15assemble_kernelIfEEviiPKT_PKmPS3_)
        .other          _ZN4hmlp5gofmm3gpu15assemble_kernelIfEEviiPKT_PKmPS3_,@"STO_CUDA_ENTRY STV_DEFAULT"
_ZN4hmlp5gofmm3gpu15assemble_kernelIfEEviiPKT_PKmPS3_:
        /* <DEDUP_REMOVED lines=29> */
[----:B------:R-:W2:Y:S04]  /*01d0*/  LDG.E.CONSTANT R2, desc[UR4][R2.64] ;  /* 0x0000000402027981 */ /* 0x000ea8000c1e9900 */
[----:B------:R-:W2:Y:S02]  /*01e0*/  LDG.E R7, desc[UR4][R4.64] ;  /* 0x0000000404077981 */ /* 0x000ea4000c1e1900 */
[----:B--2---:R-:W-:-:S05]  /*01f0*/  FADD R7, R2, R7 ;  /* 0x0000000702077221 */ /* 0x004fca0000000000 */
[----:B------:R-:W-:Y:S01]  /*0200*/  STG.E desc[UR4][R4.64], R7 ;  /* 0x0000000704007986 */ /* 0x000fe2000c101904 */
[----:B------:R-:W-:Y:S05]  /*0210*/  EXIT ;  /* 0x000000000000794d */ /* 0x000fea0003800000 */
.L_x_1:
        /* <DEDUP_REMOVED lines=14> */
.L_x_3:


//--------------------- .nv.shared.reserved.0     --------------------------
	.section	.nv.shared.reserved.0,"aw",@nobits
	.weak		__nv_reservedSMEM_offset_0_alias
	.size		__nv_reservedSMEM_offset_0_alias, 0, 64
	.other		__nv_reservedSMEM_offset_0_alias,@"STO_CUDA_RESERVED_SHARED STV_DEFAULT"
__nv_reservedSMEM_offset_0_alias:
	.zero		0
	.zero		64


//--------------------- .nv.constant0._ZN4hmlp5gofmm3gpu15assemble_kernelIdEEviiPKT_PKmPS3_ --------------------------
	.section	.nv.constant0._ZN4hmlp5gofmm3gpu15assemble_kernelIdEEviiPKT_PKmPS3_,"a",@progbits
	.sectionflags	@""
	.align	4
.nv.constant0._ZN4hmlp5gofmm3gpu15assemble_kernelIdEEviiPKT_PKmPS3_:
	.zero		928


//--------------------- .nv.constant0._ZN4hmlp5gofmm3gpu15assemble_kernelIfEEviiPKT_PKmPS3_ --------------------------
	.section	.nv.constant0._ZN4hmlp5gofmm3gpu15assemble_kernelIfEEviiPKT_PKmPS3_,"a",@progbits
	.sectionflags	@""
	.align	4
.nv.constant0._ZN4hmlp5gofmm3gpu15assemble_kernelIfEEviiPKT_PKmPS3_:
	.zero		928


//--------------------- SYMBOLS --------------------------

	.type		.nv.reservedSmem.offset0,@object
	.size		.nv.reservedSmem.offset0,0x4
